//
// Generated by NVIDIA NVVM Compiler
//
// Compiler Build ID: CL-36424714
// Cuda compilation tools, release 13.0, V13.0.88
// Based on NVVM 20.0.0
//

.version 9.0
.target sm_100
.address_size 64

	// .globl	_Z10matmul_gpuPfS_S_iii

.visible .entry _Z10matmul_gpuPfS_S_iii(
	.param .u64 .ptr .align 1 _Z10matmul_gpuPfS_S_iii_param_0,
	.param .u64 .ptr .align 1 _Z10matmul_gpuPfS_S_iii_param_1,
	.param .u64 .ptr .align 1 _Z10matmul_gpuPfS_S_iii_param_2,
	.param .u32 _Z10matmul_gpuPfS_S_iii_param_3,
	.param .u32 _Z10matmul_gpuPfS_S_iii_param_4,
	.param .u32 _Z10matmul_gpuPfS_S_iii_param_5
)
{
	.reg .pred 	%p<13>;
	.reg .b32 	%r<46>;
	.reg .b32 	%f<68>;
	.reg .b64 	%rd<40>;

	ld.param.u64 	%rd5, [_Z10matmul_gpuPfS_S_iii_param_0];
	ld.param.u64 	%rd6, [_Z10matmul_gpuPfS_S_iii_param_1];
	ld.param.u64 	%rd4, [_Z10matmul_gpuPfS_S_iii_param_2];
	ld.param.u32 	%r22, [_Z10matmul_gpuPfS_S_iii_param_3];
	ld.param.u32 	%r20, [_Z10matmul_gpuPfS_S_iii_param_4];
	ld.param.u32 	%r23, [_Z10matmul_gpuPfS_S_iii_param_5];
	cvta.to.global.u64 	%rd1, %rd6;
	cvta.to.global.u64 	%rd2, %rd5;
	mov.u32 	%r24, %ctaid.x;
	mov.u32 	%r25, %ntid.x;
	mov.u32 	%r26, %tid.x;
	mad.lo.s32 	%r1, %r24, %r25, %r26;
	mov.u32 	%r27, %ctaid.y;
	mov.u32 	%r28, %ntid.y;
	mov.u32 	%r29, %tid.y;
	mad.lo.s32 	%r30, %r27, %r28, %r29;
	setp.ge.s32 	%p1, %r1, %r22;
	setp.ge.s32 	%p2, %r30, %r23;
	or.pred  	%p3, %p1, %p2;
	@%p3 bra 	$L__BB0_14;
	setp.lt.s32 	%p4, %r20, 1;
	mov.f32 	%f67, 0f00000000;
	@%p4 bra 	$L__BB0_13;
	mul.lo.s32 	%r3, %r20, %r1;
	and.b32  	%r4, %r20, 7;
	setp.lt.u32 	%p5, %r20, 8;
	mov.f32 	%f67, 0f00000000;
	mov.b32 	%r44, 0;
	@%p5 bra 	$L__BB0_5;
	and.b32  	%r44, %r20, 2147483640;
	neg.s32 	%r42, %r44;
	shl.b32 	%r7, %r23, 3;
	add.s64 	%rd3, %rd2, 16;
	mov.f32 	%f67, 0f00000000;
	mul.wide.s32 	%rd11, %r23, 4;
	mov.u32 	%r40, %r3;
	mov.u32 	%r41, %r30;
$L__BB0_4:
	.pragma "nounroll";
	mul.wide.s32 	%rd7, %r40, 4;
	add.s64 	%rd8, %rd3, %rd7;
	ld.global.f32 	%f17, [%rd8+-16];
	mul.wide.s32 	%rd9, %r41, 4;
	add.s64 	%rd10, %rd1, %rd9;
	ld.global.f32 	%f18, [%rd10];
	fma.rn.f32 	%f19, %f17, %f18, %f67;
	ld.global.f32 	%f20, [%rd8+-12];
	add.s64 	%rd12, %rd10, %rd11;
	ld.global.f32 	%f21, [%rd12];
	fma.rn.f32 	%f22, %f20, %f21, %f19;
	ld.global.f32 	%f23, [%rd8+-8];
	add.s64 	%rd13, %rd12, %rd11;
	ld.global.f32 	%f24, [%rd13];
	fma.rn.f32 	%f25, %f23, %f24, %f22;
	ld.global.f32 	%f26, [%rd8+-4];
	add.s64 	%rd14, %rd13, %rd11;
	ld.global.f32 	%f27, [%rd14];
	fma.rn.f32 	%f28, %f26, %f27, %f25;
	ld.global.f32 	%f29, [%rd8];
	add.s64 	%rd15, %rd14, %rd11;
	ld.global.f32 	%f30, [%rd15];
	fma.rn.f32 	%f31, %f29, %f30, %f28;
	ld.global.f32 	%f32, [%rd8+4];
	add.s64 	%rd16, %rd15, %rd11;
	ld.global.f32 	%f33, [%rd16];
	fma.rn.f32 	%f34, %f32, %f33, %f31;
	ld.global.f32 	%f35, [%rd8+8];
	add.s64 	%rd17, %rd16, %rd11;
	ld.global.f32 	%f36, [%rd17];
	fma.rn.f32 	%f37, %f35, %f36, %f34;
	ld.global.f32 	%f38, [%rd8+12];
	add.s64 	%rd18, %rd17, %rd11;
	ld.global.f32 	%f39, [%rd18];
	fma.rn.f32 	%f67, %f38, %f39, %f37;
	add.s32 	%r42, %r42, 8;
	add.s32 	%r41, %r41, %r7;
	add.s32 	%r40, %r40, 8;
	setp.ne.s32 	%p6, %r42, 0;
	@%p6 bra 	$L__BB0_4;
$L__BB0_5:
	setp.eq.s32 	%p7, %r4, 0;
	@%p7 bra 	$L__BB0_13;
	and.b32  	%r15, %r20, 3;
	setp.lt.u32 	%p8, %r4, 4;
	@%p8 bra 	$L__BB0_8;
	add.s32 	%r32, %r44, %r3;
	mul.wide.s32 	%rd19, %r32, 4;
	add.s64 	%rd20, %rd2, %rd19;
	ld.global.f32 	%f41, [%rd20];
	mad.lo.s32 	%r33, %r44, %r23, %r30;
	mul.wide.s32 	%rd21, %r33, 4;
	add.s64 	%rd22, %rd1, %rd21;
	ld.global.f32 	%f42, [%rd22];
	fma.rn.f32 	%f43, %f41, %f42, %f67;
	ld.global.f32 	%f44, [%rd20+4];
	mul.wide.s32 	%rd23, %r23, 4;
	add.s64 	%rd24, %rd22, %rd23;
	ld.global.f32 	%f45, [%rd24];
	fma.rn.f32 	%f46, %f44, %f45, %f43;
	ld.global.f32 	%f47, [%rd20+8];
	add.s64 	%rd25, %rd24, %rd23;
	ld.global.f32 	%f48, [%rd25];
	fma.rn.f32 	%f49, %f47, %f48, %f46;
	ld.global.f32 	%f50, [%rd20+12];
	add.s64 	%rd26, %rd25, %rd23;
	ld.global.f32 	%f51, [%rd26];
	fma.rn.f32 	%f67, %f50, %f51, %f49;
	add.s32 	%r44, %r44, 4;
$L__BB0_8:
	setp.eq.s32 	%p9, %r15, 0;
	@%p9 bra 	$L__BB0_13;
	setp.eq.s32 	%p10, %r15, 1;
	@%p10 bra 	$L__BB0_11;
	add.s32 	%r34, %r44, %r3;
	mul.wide.s32 	%rd27, %r34, 4;
	add.s64 	%rd28, %rd2, %rd27;
	ld.global.f32 	%f53, [%rd28];
	mad.lo.s32 	%r35, %r44, %r23, %r30;
	mul.wide.s32 	%rd29, %r35, 4;
	add.s64 	%rd30, %rd1, %rd29;
	ld.global.f32 	%f54, [%rd30];
	fma.rn.f32 	%f55, %f53, %f54, %f67;
	ld.global.f32 	%f56, [%rd28+4];
	mul.wide.s32 	%rd31, %r23, 4;
	add.s64 	%rd32, %rd30, %rd31;
	ld.global.f32 	%f57, [%rd32];
	fma.rn.f32 	%f67, %f56, %f57, %f55;
	add.s32 	%r44, %r44, 2;
$L__BB0_11:
	and.b32  	%r36, %r20, 1;
	setp.eq.b32 	%p11, %r36, 1;
	not.pred 	%p12, %p11;
	@%p12 bra 	$L__BB0_13;
	add.s32 	%r37, %r44, %r3;
	mul.wide.s32 	%rd33, %r37, 4;
	add.s64 	%rd34, %rd2, %rd33;
	ld.global.f32 	%f58, [%rd34];
	mad.lo.s32 	%r38, %r44, %r23, %r30;
	mul.wide.s32 	%rd35, %r38, 4;
	add.s64 	%rd36, %rd1, %rd35;
	ld.global.f32 	%f59, [%rd36];
	fma.rn.f32 	%f67, %f58, %f59, %f67;
$L__BB0_13:
	mad.lo.s32 	%r39, %r23, %r1, %r30;
	cvta.to.global.u64 	%rd37, %rd4;
	mul.wide.s32 	%rd38, %r39, 4;
	add.s64 	%rd39, %rd37, %rd38;
	st.global.f32 	[%rd39], %f67;
$L__BB0_14:
	ret;

}


// ===== COMPILED SASS (sm_100) =====

	.target	sm_100

	.elftype	@"ET_EXEC"


//--------------------- .note.nv.tkinfo           --------------------------
	.section	.note.nv.tkinfo,"",@"SHT_NOTE"
	.sectionflags	@"SHF_NOTE_NV_TKINFO"
	.tkinfo
        /*0018*/ 	.word	0x00000002
        /*0030*/ 	.string	""
        /*0030*/ 	.string	"ptxas"
        /*0030*/ 	.string	"Cuda compilation tools, release 13.0, V13.0.88"
        /*0030*/ 	.string	"Build cuda_13.0.r13.0/compiler.36424714_0"
        /*0030*/ 	.string	"-arch sm_100 -m 64 "



//--------------------- .note.nv.cuinfo           --------------------------
	.section	.note.nv.cuinfo,"",@"SHT_NOTE"
	.sectionflags	@"SHF_NOTE_NV_CUINFO"
        /*0018*/ 	.short	0x0002
        /*001a*/ 	.short	0x0064
        /*001c*/ 	.short	0x0082
	.zero		2


//--------------------- .nv.info                  --------------------------
	.section	.nv.info,"",@"SHT_CUDA_INFO"
	.align	4


	//----- nvinfo : EIATTR_REGCOUNT
	.align		4
        /*0000*/ 	.byte	0x04, 0x2f
        /*0002*/ 	.short	(.L_1 - .L_0)
	.align		4
.L_0:
        /*0004*/ 	.word	index@(_Z10matmul_gpuPfS_S_iii)
        /*0008*/ 	.word	0x00000020


	//----- nvinfo : EIATTR_FRAME_SIZE
	.align		4
.L_1:
        /*000c*/ 	.byte	0x04, 0x11
        /*000e*/ 	.short	(.L_3 - .L_2)
	.align		4
.L_2:
        /*0010*/ 	.word	index@(_Z10matmul_gpuPfS_S_iii)
        /*0014*/ 	.word	0x00000000


	//----- nvinfo : EIATTR_MIN_STACK_SIZE
	.align		4
.L_3:
        /*0018*/ 	.byte	0x04, 0x12
        /*001a*/ 	.short	(.L_5 - .L_4)
	.align		4
.L_4:
        /*001c*/ 	.word	index@(_Z10matmul_gpuPfS_S_iii)
        /*0020*/ 	.word	0x00000000
.L_5:


//--------------------- .nv.compat                --------------------------
	.section	.nv.compat,"",@"SHT_CUDA_COMPAT_INFO"
	.align	4
        /*0000*/ 	.byte	0x02, 0x09, 0x00, 0x00, 0x02, 0x02, 0x01, 0x00, 0x02, 0x05, 0x05, 0x00, 0x03, 0x07, 0x01, 0x01
        /*0010*/ 	.byte	0x02, 0x03, 0x00, 0x00, 0x02, 0x06, 0x01, 0x00, 0x04, 0x0b, 0x08, 0x00, 0x09, 0x00, 0x00, 0x00
        /*0020*/ 	.byte	0x00, 0x00, 0x00, 0x00


//--------------------- .nv.info._Z10matmul_gpuPfS_S_iii --------------------------
	.section	.nv.info._Z10matmul_gpuPfS_S_iii,"",@"SHT_CUDA_INFO"
	.sectionflags	@""
	.align	4


	//----- nvinfo : EIATTR_CUDA_API_VERSION
	.align		4
        /*0000*/ 	.byte	0x04, 0x37
        /*0002*/ 	.short	(.L_7 - .L_6)
.L_6:
        /*0004*/ 	.word	0x00000082


	//----- nvinfo : EIATTR_KPARAM_INFO
	.align		4
.L_7:
        /*0008*/ 	.byte	0x04, 0x17
        /*000a*/ 	.short	(.L_9 - .L_8)
.L_8:
        /*000c*/ 	.word	0x00000000
        /*0010*/ 	.short	0x0005
        /*0012*/ 	.short	0x0020
        /*0014*/ 	.byte	0x00, 0xf0, 0x11, 0x00


	//----- nvinfo : EIATTR_KPARAM_INFO
	.align		4
.L_9:
        /*0018*/ 	.byte	0x04, 0x17
        /*001a*/ 	.short	(.L_11 - .L_10)
.L_10:
        /*001c*/ 	.word	0x00000000
        /*0020*/ 	.short	0x0004
        /*0022*/ 	.short	0x001c
        /*0024*/ 	.byte	0x00, 0xf0, 0x11, 0x00


	//----- nvinfo : EIATTR_KPARAM_INFO
	.align		4
.L_11:
        /*0028*/ 	.byte	0x04, 0x17
        /*002a*/ 	.short	(.L_13 - .L_12)
.L_12:
        /*002c*/ 	.word	0x00000000
        /*0030*/ 	.short	0x0003
        /*0032*/ 	.short	0x0018
        /*0034*/ 	.byte	0x00, 0xf0, 0x11, 0x00


	//----- nvinfo : EIATTR_KPARAM_INFO
	.align		4
.L_13:
        /*0038*/ 	.byte	0x04, 0x17
        /*003a*/ 	.short	(.L_15 - .L_14)
.L_14:
        /*003c*/ 	.word	0x00000000
        /*0040*/ 	.short	0x0002
        /*0042*/ 	.short	0x0010
        /*0044*/ 	.byte	0x00, 0xf5, 0x21, 0x00


	//----- nvinfo : EIATTR_KPARAM_INFO
	.align		4
.L_15:
        /*0048*/ 	.byte	0x04, 0x17
        /*004a*/ 	.short	(.L_17 - .L_16)
.L_16:
        /*004c*/ 	.word	0x00000000
        /*0050*/ 	.short	0x0001
        /*0052*/ 	.short	0x0008
        /*0054*/ 	.byte	0x00, 0xf5, 0x21, 0x00


	//----- nvinfo : EIATTR_KPARAM_INFO
	.align		4
.L_17:
        /*0058*/ 	.byte	0x04, 0x17
        /*005a*/ 	.short	(.L_19 - .L_18)
.L_18:
        /*005c*/ 	.word	0x00000000
        /*0060*/ 	.short	0x0000
        /*0062*/ 	.short	0x0000
        /*0064*/ 	.byte	0x00, 0xf5, 0x21, 0x00


	//----- nvinfo : EIATTR_SPARSE_MMA_MASK
	.align		4
.L_19:
        /*0068*/ 	.byte	0x03, 0x50
        /*006a*/ 	.short	0x0000


	//----- nvinfo : EIATTR_MAXREG_COUNT
	.align		4
        /*006c*/ 	.byte	0x03, 0x1b
        /*006e*/ 	.short	0x00ff


	//----- nvinfo : EIATTR_MERCURY_ISA_VERSION
	.align		4
        /*0070*/ 	.byte	0x03, 0x5f
        /*0072*/ 	.short	0x0101


	//----- nvinfo : EIATTR_VRC_CTA_INIT_COUNT
	.align		4
        /*0074*/ 	.byte	0x02, 0x4a
	.zero		1
	.zero		1


	//----- nvinfo : EIATTR_EXIT_INSTR_OFFSETS
	.align		4
        /*0078*/ 	.byte	0x04, 0x1c
        /*007a*/ 	.short	(.L_21 - .L_20)


	//   ....[0]....
.L_20:
        /*007c*/ 	.word	0x000000d0


	//   ....[1]....
        /*0080*/ 	.word	0x00000850


	//----- nvinfo : EIATTR_CBANK_PARAM_SIZE
	.align		4
.L_21:
        /*0084*/ 	.byte	0x03, 0x19
        /*0086*/ 	.short	0x0024


	//----- nvinfo : EIATTR_PARAM_CBANK
	.align		4
        /*0088*/ 	.byte	0x04, 0x0a
        /*008a*/ 	.short	(.L_23 - .L_22)
	.align		4
.L_22:
        /*008c*/ 	.word	index@(.nv.constant0._Z10matmul_gpuPfS_S_iii)
        /*0090*/ 	.short	0x0380
        /*0092*/ 	.short	0x0024


	//----- nvinfo : EIATTR_SW_WAR
	.align		4
.L_23:
        /*0094*/ 	.byte	0x04, 0x36
        /*0096*/ 	.short	(.L_25 - .L_24)
.L_24:
        /*0098*/ 	.word	0x00000008
.L_25:


//--------------------- .nv.callgraph             --------------------------
	.section	.nv.callgraph,"",@"SHT_CUDA_CALLGRAPH"
	.align	4
	.sectionentsize	8
	.align		4
        /*0000*/ 	.word	0x00000000
	.align		4
        /*0004*/ 	.word	0xffffffff
	.align		4
        /*0008*/ 	.word	0x00000000
	.align		4
        /*000c*/ 	.word	0xfffffffe
	.align		4
        /*0010*/ 	.word	0x00000000
	.align		4
        /*0014*/ 	.word	0xfffffffd
	.align		4
        /*0018*/ 	.word	0x00000000
	.align		4
        /*001c*/ 	.word	0xfffffffc


//--------------------- .text._Z10matmul_gpuPfS_S_iii --------------------------
	.section	.text._Z10matmul_gpuPfS_S_iii,"ax",@progbits
	.align	128
        .global         _Z10matmul_gpuPfS_S_iii
        .type           _Z10matmul_gpuPfS_S_iii,@function
        .size           _Z10matmul_gpuPfS_S_iii,(.L_x_5 - _Z10matmul_gpuPfS_S_iii)
        .other          _Z10matmul_gpuPfS_S_iii,@"STO_CUDA_ENTRY STV_DEFAULT"
_Z10matmul_gpuPfS_S_iii:
.text._Z10matmul_gpuPfS_S_iii:
[----:B------:R-:W-:Y:S01]  /*0000*/  LDC R1, c[0x0][0x37c] ;  /* 0x0000df00ff017b82 */ /* 0x000fe20000000800 */
[----:B------:R-:W0:Y:S07]  /*0010*/  S2R R5, SR_TID.Y ;  /* 0x0000000000057919 */ /* 0x000e2e0000002200 */
[----:B------:R-:W1:Y:S01]  /*0020*/  LDC R14, c[0x0][0x360] ;  /* 0x0000d800ff0e7b82 */ /* 0x000e620000000800 */
[----:B------:R-:W2:Y:S01]  /*0030*/  LDCU UR6, c[0x0][0x398] ;  /* 0x00007300ff0677ac */ /* 0x000ea20008000800 */
[----:B------:R-:W1:Y:S06]  /*0040*/  S2R R3, SR_TID.X ;  /* 0x0000000000037919 */ /* 0x000e6c0000002100 */
[----:B------:R-:W0:Y:S08]  /*0050*/  S2UR UR5, SR_CTAID.Y ;  /* 0x00000000000579c3 */ /* 0x000e300000002600 */
[----:B------:R-:W0:Y:S08]  /*0060*/  LDC R0, c[0x0][0x364] ;  /* 0x0000d900ff007b82 */ /* 0x000e300000000800 */
[----:B------:R-:W1:Y:S08]  /*0070*/  S2UR UR4, SR_CTAID.X ;  /* 0x00000000000479c3 */ /* 0x000e700000002500 */
[----:B------:R-:W3:Y:S01]  /*0080*/  LDC R15, c[0x0][0x3a0] ;  /* 0x0000e800ff0f7b82 */ /* 0x000ee20000000800 */
[----:B0-----:R-:W-:-:S02]  /*0090*/  IMAD R0, R0, UR5, R5 ;  /* 0x0000000500007c24 */ /* 0x001fc4000f8e0205 */
[----:B-1----:R-:W-:-:S03]  /*00a0*/  IMAD R14, R14, UR4, R3 ;  /* 0x000000040e0e7c24 */ /* 0x002fc6000f8e0203 */
[----:B---3--:R-:W-:-:S04]  /*00b0*/  ISETP.GE.AND P0, PT, R0, R15, PT ;  /* 0x0000000f0000720c */ /* 0x008fc80003f06270 */
[----:B--2---:R-:W-:-:S13]  /*00c0*/  ISETP.GE.OR P0, PT, R14, UR6, P0 ;  /* 0x000000060e007c0c */ /* 0x004fda0008706670 */
[----:B------:R-:W-:Y:S05]  /*00d0*/  @P0 EXIT ;  /* 0x000000000000094d */ /* 0x000fea0003800000 */
[----:B------:R-:W0:Y:S01]  /*00e0*/  LDC R17, c[0x0][0x39c] ;  /* 0x0000e700ff117b82 */ /* 0x000e220000000800 */
[----:B------:R-:W1:Y:S01]  /*00f0*/  LDCU.64 UR6, c[0x0][0x358] ;  /* 0x00006b00ff0677ac */ /* 0x000e620008000a00 */
[----:B------:R-:W-:Y:S01]  /*0100*/  HFMA2 R26, -RZ, RZ, 0, 0 ;  /* 0x00000000ff1a7431 */ /* 0x000fe200000001ff */
[----:B0-----:R-:W-:-:S13]  /*0110*/  ISETP.GE.AND P0, PT, R17, 0x1, PT ;  /* 0x000000011100780c */ /* 0x001fda0003f06270 */
[----:B-1----:R-:W-:Y:S05]  /*0120*/  @!P0 BRA `(.L_x_0) ;  /* 0x0000000400b88947 */ /* 0x002fea0003800000 */
[C---:B------:R-:W-:Y:S01]  /*0130*/  ISETP.GE.U32.AND P1, PT, R17.reuse, 0x8, PT ;  /* 0x000000081100780c */ /* 0x040fe20003f26070 */
[----:B------:R-:W-:Y:S01]  /*0140*/  IMAD R18, R14, R17, RZ ;  /* 0x000000110e127224 */ /* 0x000fe200078e02ff */
[----:B------:R-:W-:Y:S02]  /*0150*/  LOP3.LUT R25, R17, 0x7, RZ, 0xc0, !PT ;  /* 0x0000000711197812 */ /* 0x000fe400078ec0ff */
[----:B------:R-:W-:Y:S02]  /*0160*/  MOV R26, RZ ;  /* 0x000000ff001a7202 */ /* 0x000fe40000000f00 */
[----:B------:R-:W-:Y:S02]  /*0170*/  ISETP.NE.AND P0, PT, R25, RZ, PT ;  /* 0x000000ff1900720c */ /* 0x000fe40003f05270 */
[----:B------:R-:W-:-:S05]  /*0180*/  MOV R19, RZ ;  /* 0x000000ff00137202 */ /* 0x000fca0000000f00 */
[----:B------:R-:W-:Y:S06]  /*0190*/  @!P1 BRA `(.L_x_1) ;  /* 0x0000000000c49947 */ /* 0x000fec0003800000 */
[----:B------:R-:W0:Y:S01]  /*01a0*/  LDCU.64 UR4, c[0x0][0x380] ;  /* 0x00007000ff0477ac */ /* 0x000e220008000a00 */
[----:B------:R-:W-:Y:S02]  /*01b0*/  LOP3.LUT R19, R17, 0x7ffffff8, RZ, 0xc0, !PT ;  /* 0x7ffffff811137812 */ /* 0x000fe400078ec0ff */
[----:B------:R-:W-:Y:S02]  /*01c0*/  MOV R26, RZ ;  /* 0x000000ff001a7202 */ /* 0x000fe40000000f00 */
[----:B------:R-:W-:Y:S02]  /*01d0*/  MOV R16, R18 ;  /* 0x0000001200107202 */ /* 0x000fe40000000f00 */
[----:B------:R-:W-:Y:S02]  /*01e0*/  MOV R22, R0 ;  /* 0x0000000000167202 */ /* 0x000fe40000000f00 */
[----:B------:R-:W-:Y:S01]  /*01f0*/  IADD3 R20, PT, PT, -R19, RZ, RZ ;  /* 0x000000ff13147210 */ /* 0x000fe20007ffe1ff */
[----:B0-----:R-:W-:-:S04]  /*0200*/  UIADD3 UR4, UP0, UPT, UR4, 0x10, URZ ;  /* 0x0000001004047890 */ /* 0x001fc8000ff1e0ff */
[----:B------:R-:W-:-:S12]  /*0210*/  UIADD3.X UR5, UPT, UPT, URZ, UR5, URZ, UP0, !UPT ;  /* 0x00000005ff057290 */ /* 0x000fd800087fe4ff */
.L_x_2:
[----:B------:R-:W0:Y:S01]  /*0220*/  LDC.64 R12, c[0x0][0x388] ;  /* 0x0000e200ff0c7b82 */ /* 0x000e220000000a00 */
[----:B------:R-:W-:Y:S02]  /*0230*/  MOV R2, UR4 ;  /* 0x0000000400027c02 */ /* 0x000fe40008000f00 */
[----:B------:R-:W-:-:S03]  /*0240*/  MOV R3, UR5 ;  /* 0x0000000500037c02 */ /* 0x000fc60008000f00 */
[----:B------:R-:W-:-:S05]  /*0250*/  IMAD.WIDE R2, R16, 0x4, R2 ;  /* 0x0000000410027825 */ /* 0x000fca00078e0202 */
[----:B------:R-:W2:Y:S04]  /*0260*/  LDG.E R21, desc[UR6][R2.64+-0x10] ;  /* 0xfffff00602157981 */ /* 0x000ea8000c1e1900 */
[----:B------:R-:W3:Y:S04]  /*0270*/  LDG.E R23, desc[UR6][R2.64+-0xc] ;  /* 0xfffff40602177981 */ /* 0x000ee8000c1e1900 */
[----:B------:R-:W4:Y:S01]  /*0280*/  LDG.E R29, desc[UR6][R2.64+-0x8] ;  /* 0xfffff806021d7981 */ /* 0x000f22000c1e1900 */
[----:B0-----:R-:W-:-:S05]  /*0290*/  IMAD.WIDE R12, R22, 0x4, R12 ;  /* 0x00000004160c7825 */ /* 0x001fca00078e020c */
[----:B------:R0:W2:Y:S01]  /*02a0*/  LDG.E R24, desc[UR6][R12.64] ;  /* 0x000000060c187981 */ /* 0x0000a2000c1e1900 */
[----:B------:R-:W-:-:S04]  /*02b0*/  IMAD.WIDE R10, R15, 0x4, R12 ;  /* 0x000000040f0a7825 */ /* 0x000fc800078e020c */
[C---:B------:R-:W-:Y:S02]  /*02c0*/  IMAD.WIDE R4, R15.reuse, 0x4, R10 ;  /* 0x000000040f047825 */ /* 0x040fe400078e020a */
[----:B------:R-:W3:Y:S02]  /*02d0*/  LDG.E R10, desc[UR6][R10.64] ;  /* 0x000000060a0a7981 */ /* 0x000ee4000c1e1900 */
[C---:B------:R-:W-:Y:S02]  /*02e0*/  IMAD.WIDE R6, R15.reuse, 0x4, R4 ;  /* 0x000000040f067825 */ /* 0x040fe400078e0204 */
[----:B------:R1:W4:Y:S02]  /*02f0*/  LDG.E R28, desc[UR6][R4.64] ;  /* 0x00000006041c7981 */ /* 0x000324000c1e1900 */
[C---:B------:R-:W-:Y:S02]  /*0300*/  IMAD.WIDE R8, R15.reuse, 0x4, R6 ;  /* 0x000000040f087825 */ /* 0x040fe400078e0206 */
[----:B------:R-:W5:Y:S02]  /*0310*/  LDG.E R6, desc[UR6][R6.64] ;  /* 0x0000000606067981 */ /* 0x000f64000c1e1900 */
[----:B0-----:R-:W-:-:S05]  /*0320*/  IMAD.WIDE R12, R15, 0x4, R8 ;  /* 0x000000040f0c7825 */ /* 0x001fca00078e0208 */
[----:B------:R-:W5:Y:S04]  /*0330*/  LDG.E R11, desc[UR6][R12.64] ;  /* 0x000000060c0b7981 */ /* 0x000f68000c1e1900 */
[----:B------:R-:W5:Y:S04]  /*0340*/  LDG.E R7, desc[UR6][R8.64] ;  /* 0x0000000608077981 */ /* 0x000f68000c1e1900 */
[----:B------:R-:W5:Y:S04]  /*0350*/  LDG.E R9, desc[UR6][R2.64+-0x4] ;  /* 0xfffffc0602097981 */ /* 0x000f68000c1e1900 */
[----:B------:R-:W5:Y:S01]  /*0360*/  LDG.E R8, desc[UR6][R2.64+0x8] ;  /* 0x0000080602087981 */ /* 0x000f62000c1e1900 */
[----:B--2---:R-:W-:Y:S01]  /*0370*/  FFMA R24, R21, R24, R26 ;  /* 0x0000001815187223 */ /* 0x004fe2000000001a */
[----:B------:R-:W-:-:S02]  /*0380*/  IMAD.WIDE R26, R15, 0x4, R12 ;  /* 0x000000040f1a7825 */ /* 0x000fc400078e020c */
[----:B------:R-:W2:Y:S04]  /*0390*/  LDG.E R21, desc[UR6][R2.64] ;  /* 0x0000000602157981 */ /* 0x000ea8000c1e1900 */
[----:B------:R-:W2:Y:S01]  /*03a0*/  LDG.E R12, desc[UR6][R2.64+0x4] ;  /* 0x00000406020c7981 */ /* 0x000ea2000c1e1900 */
[----:B-1----:R-:W-:-:S03]  /*03b0*/  IMAD.WIDE R4, R15, 0x4, R26 ;  /* 0x000000040f047825 */ /* 0x002fc600078e021a */
[----:B------:R-:W2:Y:S04]  /*03c0*/  LDG.E R13, desc[UR6][R2.64+0xc] ;  /* 0x00000c06020d7981 */ /* 0x000ea8000c1e1900 */
[----:B------:R-:W2:Y:S04]  /*03d0*/  LDG.E R4, desc[UR6][R4.64] ;  /* 0x0000000604047981 */ /* 0x000ea8000c1e1900 */
[----:B------:R-:W2:Y:S01]  /*03e0*/  LDG.E R3, desc[UR6][R26.64] ;  /* 0x000000061a037981 */ /* 0x000ea2000c1e1900 */
[----:B---3--:R-:W-:Y:S01]  /*03f0*/  FFMA R10, R23, R10, R24 ;  /* 0x0000000a170a7223 */ /* 0x008fe20000000018 */
[----:B------:R-:W-:-:S03]  /*0400*/  IADD3 R20, PT, PT, R20, 0x8, RZ ;  /* 0x0000000814147810 */ /* 0x000fc60007ffe0ff */
[----:B----4-:R-:W-:Y:S01]  /*0410*/  FFMA R10, R29, R28, R10 ;  /* 0x0000001c1d0a7223 */ /* 0x010fe2000000000a */
[----:B------:R-:W-:Y:S02]  /*0420*/  ISETP.NE.AND P1, PT, R20, RZ, PT ;  /* 0x000000ff1400720c */ /* 0x000fe40003f25270 */
[----:B------:R-:W-:Y:S01]  /*0430*/  LEA R22, R15, R22, 0x3 ;  /* 0x000000160f167211 */ /* 0x000fe200078e18ff */
[----:B-----5:R-:W-:Y:S01]  /*0440*/  FFMA R6, R9, R6, R10 ;  /* 0x0000000609067223 */ /* 0x020fe2000000000a */
[----:B------:R-:W-:-:S03]  /*0450*/  IADD3 R16, PT, PT, R16, 0x8, RZ ;  /* 0x0000000810107810 */ /* 0x000fc60007ffe0ff */
[----:B--2---:R-:W-:-:S04]  /*0460*/  FFMA R7, R21, R7, R6 ;  /* 0x0000000715077223 */ /* 0x004fc80000000006 */
[----:B------:R-:W-:-:S04]  /*0470*/  FFMA R7, R12, R11, R7 ;  /* 0x0000000b0c077223 */ /* 0x000fc80000000007 */
[----:B------:R-:W-:-:S04]  /*0480*/  FFMA R8, R8, R3, R7 ;  /* 0x0000000308087223 */ /* 0x000fc80000000007 */
[----:B------:R-:W-:Y:S01]  /*0490*/  FFMA R26, R13, R4, R8 ;  /* 0x000000040d1a7223 */ /* 0x000fe20000000008 */
[----:B------:R-:W-:Y:S06]  /*04a0*/  @P1 BRA `(.L_x_2) ;  /* 0xfffffffc005c1947 */ /* 0x000fec000383ffff */
.L_x_1:
[----:B------:R-:W-:Y:S05]  /*04b0*/  @!P0 BRA `(.L_x_0) ;  /* 0x0000000000d48947 */ /* 0x000fea0003800000 */
[----:B------:R-:W-:Y:S02]  /*04c0*/  ISETP.GE.U32.AND P0, PT, R25, 0x4, PT ;  /* 0x000000041900780c */ /* 0x000fe40003f06070 */
[----:B------:R-:W-:-:S04]  /*04d0*/  LOP3.LUT R12, R17, 0x3, RZ, 0xc0, !PT ;  /* 0x00000003110c7812 */ /* 0x000fc800078ec0ff */
[----:B------:R-:W-:-:S07]  /*04e0*/  ISETP.NE.AND P1, PT, R12, RZ, PT ;  /* 0x000000ff0c00720c */ /* 0x000fce0003f25270 */
[----:B------:R-:W-:Y:S06]  /*04f0*/  @!P0 BRA `(.L_x_3) ;  /* 0x0000000000588947 */ /* 0x000fec0003800000 */
[----:B------:R-:W0:Y:S01]  /*0500*/  LDC.64 R8, c[0x0][0x388] ;  /* 0x0000e200ff087b82 */ /* 0x000e220000000a00 */
[----:B------:R-:W-:Y:S01]  /*0510*/  IMAD R7, R19, R15, R0 ;  /* 0x0000000f13077224 */ /* 0x000fe200078e0200 */
[----:B------:R-:W-:-:S06]  /*0520*/  IADD3 R5, PT, PT, R18, R19, RZ ;  /* 0x0000001312057210 */ /* 0x000fcc0007ffe0ff */
[----:B------:R-:W1:Y:S01]  /*0530*/  LDC.64 R2, c[0x0][0x380] ;  /* 0x0000e000ff027b82 */ /* 0x000e620000000a00 */
[----:B0-----:R-:W-:-:S04]  /*0540*/  IMAD.WIDE R8, R7, 0x4, R8 ;  /* 0x0000000407087825 */ /* 0x001fc800078e0208 */
[----:B------:R-:W-:Y:S02]  /*0550*/  IMAD.WIDE R10, R15, 0x4, R8 ;  /* 0x000000040f0a7825 */ /* 0x000fe400078e0208 */
[----:B------:R-:W2:Y:S02]  /*0560*/  LDG.E R8, desc[UR6][R8.64] ;  /* 0x0000000608087981 */ /* 0x000ea4000c1e1900 */
[----:B-1----:R-:W-:-:S04]  /*0570*/  IMAD.WIDE R2, R5, 0x4, R2 ;  /* 0x0000000405027825 */ /* 0x002fc800078e0202 */
[C---:B------:R-:W-:Y:S01]  /*0580*/  IMAD.WIDE R4, R15.reuse, 0x4, R10 ;  /* 0x000000040f047825 */ /* 0x040fe200078e020a */
[----:B------:R-:W2:Y:S04]  /*0590*/  LDG.E R13, desc[UR6][R2.64] ;  /* 0x00000006020d7981 */ /* 0x000ea8000c1e1900 */
[----:B------:R-:W3:Y:S01]  /*05a0*/  LDG.E R10, desc[UR6][R10.64] ;  /* 0x000000060a0a7981 */ /* 0x000ee2000c1e1900 */
[----:B------:R-:W-:-:S03]  /*05b0*/  IMAD.WIDE R6, R15, 0x4, R4 ;  /* 0x000000040f067825 */ /* 0x000fc600078e0204 */
[----:B------:R-:W3:Y:S04]  /*05c0*/  LDG.E R16, desc[UR6][R2.64+0x4] ;  /* 0x0000040602107981 */ /* 0x000ee8000c1e1900 */
[----:B------:R-:W4:Y:S04]  /*05d0*/  LDG.E R21, desc[UR6][R4.64] ;  /* 0x0000000604157981 */ /* 0x000f28000c1e1900 */
[----:B------:R-:W4:Y:S04]  /*05e0*/  LDG.E R20, desc[UR6][R2.64+0x8] ;  /* 0x0000080602147981 */ /* 0x000f28000c1e1900 */
[----:B------:R-:W5:Y:S04]  /*05f0*/  LDG.E R22, desc[UR6][R2.64+0xc] ;  /* 0x00000c0602167981 */ /* 0x000f68000c1e1900 */
[----:B------:R-:W5:Y:S01]  /*0600*/  LDG.E R6, desc[UR6][R6.64] ;  /* 0x0000000606067981 */ /* 0x000f62000c1e1900 */
[----:B------:R-:W-:Y:S01]  /*0610*/  IADD3 R19, PT, PT, R19, 0x4, RZ ;  /* 0x0000000413137810 */ /* 0x000fe20007ffe0ff */
[----:B--2---:R-:W-:-:S04]  /*0620*/  FFMA R13, R13, R8, R26 ;  /* 0x000000080d0d7223 */ /* 0x004fc8000000001a */
[----:B---3--:R-:W-:-:S04]  /*0630*/  FFMA R13, R16, R10, R13 ;  /* 0x0000000a100d7223 */ /* 0x008fc8000000000d */
[----:B----4-:R-:W-:-:S04]  /*0640*/  FFMA R13, R20, R21, R13 ;  /* 0x00000015140d7223 */ /* 0x010fc8000000000d */
[----:B-----5:R-:W-:-:S07]  /*0650*/  FFMA R26, R22, R6, R13 ;  /* 0x00000006161a7223 */ /* 0x020fce000000000d */
.L_x_3:
[----:B------:R-:W-:Y:S05]  /*0660*/  @!P1 BRA `(.L_x_0) ;  /* 0x0000000000689947 */ /* 0x000fea0003800000 */
[----:B------:R-:W0:Y:S01]  /*0670*/  LDC.64 R8, c[0x0][0x388] ;  /* 0x0000e200ff087b82 */ /* 0x000e220000000a00 */
[----:B------:R-:W-:Y:S02]  /*0680*/  ISETP.NE.AND P0, PT, R12, 0x1, PT ;  /* 0x000000010c00780c */ /* 0x000fe40003f05270 */
[----:B------:R-:W-:-:S04]  /*0690*/  LOP3.LUT R17, R17, 0x1, RZ, 0xc0, !PT ;  /* 0x0000000111117812 */ /* 0x000fc800078ec0ff */
[----:B------:R-:W-:Y:S01]  /*06a0*/  ISETP.NE.U32.AND P1, PT, R17, 0x1, PT ;  /* 0x000000011100780c */ /* 0x000fe20003f25070 */
[----:B------:R-:W1:Y:S06]  /*06b0*/  LDC.64 R6, c[0x0][0x380] ;  /* 0x0000e000ff067b82 */ /* 0x000e6c0000000a00 */
[C---:B------:R-:W-:Y:S01]  /*06c0*/  @P0 IMAD R13, R19.reuse, R15, R0 ;  /* 0x0000000f130d0224 */ /* 0x040fe200078e0200 */
[----:B------:R-:W-:Y:S01]  /*06d0*/  @P0 IADD3 R11, PT, PT, R18, R19, RZ ;  /* 0x00000013120b0210 */ /* 0x000fe20007ffe0ff */
[----:B------:R-:W2:Y:S01]  /*06e0*/  LDC.64 R4, c[0x0][0x380] ;  /* 0x0000e000ff047b82 */ /* 0x000ea20000000a00 */
[----:B------:R-:W-:-:S07]  /*06f0*/  @P0 IADD3 R19, PT, PT, R19, 0x2, RZ ;  /* 0x0000000213130810 */ /* 0x000fce0007ffe0ff */
[----:B------:R-:W3:Y:S01]  /*0700*/  LDC.64 R2, c[0x0][0x388] ;  /* 0x0000e200ff027b82 */ /* 0x000ee20000000a00 */
[----:B0-----:R-:W-:Y:S01]  /*0710*/  @P0 IMAD.WIDE R8, R13, 0x4, R8 ;  /* 0x000000040d080825 */ /* 0x001fe200078e0208 */
[----:B------:R-:W-:-:S03]  /*0720*/  @!P1 IADD3 R13, PT, PT, R18, R19, RZ ;  /* 0x00000013120d9210 */ /* 0x000fc60007ffe0ff */
[----:B------:R-:W-:Y:S01]  /*0730*/  @!P1 IMAD R19, R19, R15, R0 ;  /* 0x0000000f13139224 */ /* 0x000fe200078e0200 */
[----:B------:R-:W4:Y:S01]  /*0740*/  @P0 LDG.E R12, desc[UR6][R8.64] ;  /* 0x00000006080c0981 */ /* 0x000f22000c1e1900 */
[----:B-1----:R-:W-:-:S04]  /*0750*/  @P0 IMAD.WIDE R6, R11, 0x4, R6 ;  /* 0x000000040b060825 */ /* 0x002fc800078e0206 */
[----:B------:R-:W-:Y:S01]  /*0760*/  @P0 IMAD.WIDE R10, R15, 0x4, R8 ;  /* 0x000000040f0a0825 */ /* 0x000fe200078e0208 */
[----:B------:R-:W4:Y:S03]  /*0770*/  @P0 LDG.E R17, desc[UR6][R6.64] ;  /* 0x0000000606110981 */ /* 0x000f26000c1e1900 */
[----:B--2---:R-:W-:Y:S01]  /*0780*/  @!P1 IMAD.WIDE R4, R13, 0x4, R4 ;  /* 0x000000040d049825 */ /* 0x004fe200078e0204 */
[----:B------:R-:W2:Y:S04]  /*0790*/  @P0 LDG.E R21, desc[UR6][R6.64+0x4] ;  /* 0x0000040606150981 */ /* 0x000ea8000c1e1900 */
[----:B------:R-:W2:Y:S01]  /*07a0*/  @P0 LDG.E R10, desc[UR6][R10.64] ;  /* 0x000000060a0a0981 */ /* 0x000ea2000c1e1900 */
[----:B---3--:R-:W-:-:S03]  /*07b0*/  @!P1 IMAD.WIDE R2, R19, 0x4, R2 ;  /* 0x0000000413029825 */ /* 0x008fc600078e0202 */
[----:B------:R-:W3:Y:S04]  /*07c0*/  @!P1 LDG.E R5, desc[UR6][R4.64] ;  /* 0x0000000604059981 */ /* 0x000ee8000c1e1900 */
[----:B------:R-:W3:Y:S01]  /*07d0*/  @!P1 LDG.E R2, desc[UR6][R2.64] ;  /* 0x0000000602029981 */ /* 0x000ee2000c1e1900 */
[----:B----4-:R-:W-:-:S04]  /*07e0*/  @P0 FFMA R12, R17, R12, R26 ;  /* 0x0000000c110c0223 */ /* 0x010fc8000000001a */
[----:B--2---:R-:W-:-:S04]  /*07f0*/  @P0 FFMA R26, R21, R10, R12 ;  /* 0x0000000a151a0223 */ /* 0x004fc8000000000c */
[----:B---3--:R-:W-:-:S07]  /*0800*/  @!P1 FFMA R26, R5, R2, R26 ;  /* 0x00000002051a9223 */ /* 0x008fce000000001a */
.L_x_0:
[----:B------:R-:W0:Y:S01]  /*0810*/  LDC.64 R2, c[0x0][0x390] ;  /* 0x0000e400ff027b82 */ /* 0x000e220000000a00 */
[----:B------:R-:W-:-:S04]  /*0820*/  IMAD R15, R14, R15, R0 ;  /* 0x0000000f0e0f7224 */ /* 0x000fc800078e0200 */
[----:B0-----:R-:W-:-:S05]  /*0830*/  IMAD.WIDE R2, R15, 0x4, R2 ;  /* 0x000000040f027825 */ /* 0x001fca00078e0202 */
[----:B------:R-:W-:Y:S01]  /*0840*/  STG.E desc[UR6][R2.64], R26 ;  /* 0x0000001a02007986 */ /* 0x000fe2000c101906 */
[----:B------:R-:W-:Y:S05]  /*0850*/  EXIT ;  /* 0x000000000000794d */ /* 0x000fea0003800000 */
.L_x_4:
[----:B------:R-:W-:-:S00]  /*0860*/  BRA `(.L_x_4) ;  /* 0xfffffffc00fc7947 */ /* 0x000fc0000383ffff */
[----:B------:R-:W-:-:S00]  /*0870*/  NOP ;  /* 0x0000000000007918 */ /* 0x000fc00000000000 */
        /* <DEDUP_REMOVED lines=8> */
.L_x_5:


//--------------------- .nv.shared.reserved.0     --------------------------
	.section	.nv.shared.reserved.0,"aw",@nobits
	.weak		__nv_reservedSMEM_offset_0_alias
	.size		__nv_reservedSMEM_offset_0_alias, 0, 64
	.other		__nv_reservedSMEM_offset_0_alias,@"STO_CUDA_RESERVED_SHARED STV_DEFAULT"
__nv_reservedSMEM_offset_0_alias:
	.zero		0
	.zero		64


//--------------------- .nv.constant0._Z10matmul_gpuPfS_S_iii --------------------------
	.section	.nv.constant0._Z10matmul_gpuPfS_S_iii,"a",@progbits
	.sectionflags	@""
	.align	4
.nv.constant0._Z10matmul_gpuPfS_S_iii:
	.zero		932


//--------------------- SYMBOLS --------------------------

	.type		.nv.reservedSmem.offset0,@object
	.size		.nv.reservedSmem.offset0,0x4
